	.headerflags	@"EF_CUDA_TEXMODE_UNIFIED EF_CUDA_64BIT_ADDRESS EF_CUDA_ACCELERATORS EF_CUDA_SM90 EF_CUDA_VIRTUAL_SM(EF_CUDA_SM90)"
	.elftype	@"ET_EXEC"


//--------------------- .nv.info                  --------------------------
	.section	.nv.info,"",@"SHT_CUDA_INFO"
	.align	4


	//----- nvinfo : EIATTR_REGCOUNT
	.align		4
        /*0000*/ 	.byte	0x04, 0x2f
        /*0002*/ 	.short	(.L_3 - .L_2)
	.align		4
.L_2:
        /*0004*/ 	.word	index@(triton_poi_fused__native_batch_norm_legit_no_training_convolution_relu_62)
        /*0008*/ 	.word	0x0000001a


	//----- nvinfo : EIATTR_MIN_STACK_SIZE
	.align		4
.L_3:
        /*000c*/ 	.byte	0x04, 0x12
        /*000e*/ 	.short	(.L_5 - .L_4)
	.align		4
.L_4:
        /*0010*/ 	.word	index@(triton_poi_fused__native_batch_norm_legit_no_training_convolution_relu_62)
        /*0014*/ 	.word	0x00000000


	//----- nvinfo : EIATTR_FRAME_SIZE
	.align		4
.L_5:
        /*0018*/ 	.byte	0x04, 0x11
        /*001a*/ 	.short	(.L_7 - .L_6)
	.align		4
.L_6:
        /*001c*/ 	.word	index@(triton_poi_fused__native_batch_norm_legit_no_training_convolution_relu_62)
        /*0020*/ 	.word	0x00000000


	//----- nvinfo : EIATTR_MIN_STACK_SIZE
	.align		4
.L_7:
        /*0024*/ 	.byte	0x04, 0x12
        /*0026*/ 	.short	(.L_9 - .L_8)
	.align		4
.L_8:
        /*0028*/ 	.word	index@(triton_poi_fused__native_batch_norm_legit_no_training_convolution_relu_62)
        /*002c*/ 	.word	0x00000000
.L_9:


//--------------------- .nv.info.triton_poi_fused__native_batch_norm_legit_no_training_convolution_relu_62 --------------------------
	.section	.nv.info.triton_poi_fused__native_batch_norm_legit_no_training_convolution_relu_62,"",@"SHT_CUDA_INFO"
	.sectionflags	@""
	.align	4


	//----- nvinfo : EIATTR_CUDA_API_VERSION
	.align		4
        /*0000*/ 	.byte	0x04, 0x37
        /*0002*/ 	.short	(.L_11 - .L_10)
.L_10:
        /*0004*/ 	.word	0x0000007c


	//----- nvinfo : EIATTR_KPARAM_INFO
	.align		4
.L_11:
        /*0008*/ 	.byte	0x04, 0x17
        /*000a*/ 	.short	(.L_13 - .L_12)
.L_12:
        /*000c*/ 	.word	0x00000000
        /*0010*/ 	.short	0x0007
        /*0012*/ 	.short	0x0038
        /*0014*/ 	.byte	0x00, 0xf0, 0x11, 0x00


	//----- nvinfo : EIATTR_KPARAM_INFO
	.align		4
.L_13:
        /*0018*/ 	.byte	0x04, 0x17
        /*001a*/ 	.short	(.L_15 - .L_14)
.L_14:
        /*001c*/ 	.word	0x00000000
        /*0020*/ 	.short	0x0006
        /*0022*/ 	.short	0x0030
        /*0024*/ 	.byte	0x00, 0xf4, 0x21, 0x00


	//----- nvinfo : EIATTR_KPARAM_INFO
	.align		4
.L_15:
        /*0028*/ 	.byte	0x04, 0x17
        /*002a*/ 	.short	(.L_17 - .L_16)
.L_16:
        /*002c*/ 	.word	0x00000000
        /*0030*/ 	.short	0x0005
        /*0032*/ 	.short	0x0028
        /*0034*/ 	.byte	0x00, 0xf4, 0x21, 0x00


	//----- nvinfo : EIATTR_KPARAM_INFO
	.align		4
.L_17:
        /*0038*/ 	.byte	0x04, 0x17
        /*003a*/ 	.short	(.L_19 - .L_18)
.L_18:
        /*003c*/ 	.word	0x00000000
        /*0040*/ 	.short	0x0004
        /*0042*/ 	.short	0x0020
        /*0044*/ 	.byte	0x00, 0xf4, 0x21, 0x00


	//----- nvinfo : EIATTR_KPARAM_INFO
	.align		4
.L_19:
        /*0048*/ 	.byte	0x04, 0x17
        /*004a*/ 	.short	(.L_21 - .L_20)
.L_20:
        /*004c*/ 	.word	0x00000000
        /*0050*/ 	.short	0x0003
        /*0052*/ 	.short	0x0018
        /*0054*/ 	.byte	0x00, 0xf4, 0x21, 0x00


	//----- nvinfo : EIATTR_KPARAM_INFO
	.align		4
.L_21:
        /*0058*/ 	.byte	0x04, 0x17
        /*005a*/ 	.short	(.L_23 - .L_22)
.L_22:
        /*005c*/ 	.word	0x00000000
        /*0060*/ 	.short	0x0002
        /*0062*/ 	.short	0x0010
        /*0064*/ 	.byte	0x00, 0xf4, 0x21, 0x00


	//----- nvinfo : EIATTR_KPARAM_INFO
	.align		4
.L_23:
        /*0068*/ 	.byte	0x04, 0x17
        /*006a*/ 	.short	(.L_25 - .L_24)
.L_24:
        /*006c*/ 	.word	0x00000000
        /*0070*/ 	.short	0x0001
        /*0072*/ 	.short	0x0008
        /*0074*/ 	.byte	0x00, 0xf4, 0x21, 0x00


	//----- nvinfo : EIATTR_KPARAM_INFO
	.align		4
.L_25:
        /*0078*/ 	.byte	0x04, 0x17
        /*007a*/ 	.short	(.L_27 - .L_26)
.L_26:
        /*007c*/ 	.word	0x00000000
        /*0080*/ 	.short	0x0000
        /*0082*/ 	.short	0x0000
        /*0084*/ 	.byte	0x00, 0xf4, 0x21, 0x00


	//----- nvinfo : EIATTR_SPARSE_MMA_MASK
	.align		4
.L_27:
        /*0088*/ 	.byte	0x03, 0x50
        /*008a*/ 	.short	0x0000


	//----- nvinfo : EIATTR_MAXREG_COUNT
	.align		4
        /*008c*/ 	.byte	0x03, 0x1b
        /*008e*/ 	.short	0x00ff


	//----- nvinfo : EIATTR_EXIT_INSTR_OFFSETS
	.align		4
        /*0090*/ 	.byte	0x04, 0x1c
        /*0092*/ 	.short	(.L_29 - .L_28)


	//   ....[0]....
.L_28:
        /*0094*/ 	.word	0x00000480


	//   ....[1]....
        /*0098*/ 	.word	0x000004a0


	//----- nvinfo : EIATTR_REQNTID
	.align		4
.L_29:
        /*009c*/ 	.byte	0x04, 0x10
        /*009e*/ 	.short	(.L_31 - .L_30)
.L_30:
        /*00a0*/ 	.word	0x00000080
        /*00a4*/ 	.word	0x00000001
        /*00a8*/ 	.word	0x00000001


	//----- nvinfo : EIATTR_CBANK_PARAM_SIZE
	.align		4
.L_31:
        /*00ac*/ 	.byte	0x03, 0x19
        /*00ae*/ 	.short	0x003c


	//----- nvinfo : EIATTR_PARAM_CBANK
	.align		4
        /*00b0*/ 	.byte	0x04, 0x0a
        /*00b2*/ 	.short	(.L_33 - .L_32)
	.align		4
.L_32:
        /*00b4*/ 	.word	index@(.nv.constant0.triton_poi_fused__native_batch_norm_legit_no_training_convolution_relu_62)
        /*00b8*/ 	.short	0x0210
        /*00ba*/ 	.short	0x003c


	//----- nvinfo : EIATTR_SW_WAR
	.align		4
.L_33:
        /*00bc*/ 	.byte	0x04, 0x36
        /*00be*/ 	.short	(.L_35 - .L_34)
.L_34:
        /*00c0*/ 	.word	0x00000008
.L_35:


//--------------------- .nv.callgraph             --------------------------
	.section	.nv.callgraph,"",@"SHT_CUDA_CALLGRAPH"
	.align	4
	.sectionentsize	8
	.align		4
        /*0000*/ 	.word	0x00000000
	.align		4
        /*0004*/ 	.word	0xffffffff
	.align		4
        /*0008*/ 	.word	0x00000000
	.align		4
        /*000c*/ 	.word	0xfffffffe
	.align		4
        /*0010*/ 	.word	0x00000000
	.align		4
        /*0014*/ 	.word	0xfffffffd
	.align		4
        /*0018*/ 	.word	0x00000000
	.align		4
        /*001c*/ 	.word	0xfffffffc


//--------------------- .nv.constant4             --------------------------
	.section	.nv.constant4,"a",@progbits
	.align	8
	.align		8
.nv.constant4:
        /*0000*/ 	.dword	_$_str
	.align		8
        /*0008*/ 	.dword	_$_str_$_2


//--------------------- .text.triton_poi_fused__native_batch_norm_legit_no_training_convolution_relu_62 --------------------------
	.section	.text.triton_poi_fused__native_batch_norm_legit_no_training_convolution_relu_62,"ax",@progbits
	.align	128
        .global         triton_poi_fused__native_batch_norm_legit_no_training_convolution_relu_62
        .type           triton_poi_fused__native_batch_norm_legit_no_training_convolution_relu_62,@function
        .size           triton_poi_fused__native_batch_norm_legit_no_training_convolution_relu_62,(.L_x_1 - triton_poi_fused__native_batch_norm_legit_no_training_convolution_relu_62)
        .other          triton_poi_fused__native_batch_norm_legit_no_training_convolution_relu_62,@"STO_CUDA_ENTRY STV_DEFAULT"
triton_poi_fused__native_batch_norm_legit_no_training_convolution_relu_62:
.text.triton_poi_fused__native_batch_norm_legit_no_training_convolution_relu_62:
[----:B------:R-:W0:Y:S01]  /*0000*/  LDC R1, c[0x0][0x28] ;  /* 0x00000a00ff017b82 */ /* 0x000e220000000800 */
[----:B------:R-:W1:Y:S07]  /*0010*/  S2R R0, SR_TID.X ;  /* 0x0000000000007919 */ /* 0x000e6e0000002100 */
[----:B------:R-:W2:Y:S01]  /*0020*/  LDC.64 R2, c[0x0][0x228] ;  /* 0x00008a00ff027b82 */ /* 0x000ea20000000a00 */
[----:B------:R-:W-:Y:S01]  /*0030*/  CS2R R8, SRZ ;  /* 0x0000000000087805 */ /* 0x000fe2000001ff00 */
[----:B------:R-:W-:Y:S01]  /*0040*/  ULDC.64 UR4, c[0x0][0x208] ;  /* 0x0000820000047ab9 */ /* 0x000fe20000000a00 */
[----:B------:R-:W3:Y:S05]  /*0050*/  S2R R5, SR_CTAID.X ;  /* 0x0000000000057919 */ /* 0x000eea0000002500 */
[----:B------:R-:W4:Y:S08]  /*0060*/  LDC.64 R16, c[0x0][0x218] ;  /* 0x00008600ff107b82 */ /* 0x000f300000000a00 */
[----:B------:R-:W5:Y:S08]  /*0070*/  LDC.64 R18, c[0x0][0x220] ;  /* 0x00008800ff127b82 */ /* 0x000f700000000a00 */
[----:B------:R-:W5:Y:S01]  /*0080*/  LDC.64 R20, c[0x0][0x230] ;  /* 0x00008c00ff147b82 */ /* 0x000f620000000a00 */
[----:B-1----:R-:W-:-:S07]  /*0090*/  SHF.L.U32 R0, R0, 0x1, RZ ;  /* 0x0000000100007819 */ /* 0x002fce00000006ff */
[----:B------:R-:W1:Y:S01]  /*00a0*/  LDC.64 R14, c[0x0][0x238] ;  /* 0x00008e00ff0e7b82 */ /* 0x000e620000000a00 */
[----:B------:R-:W-:-:S04]  /*00b0*/  LOP3.LUT R0, R0, 0xfe, RZ, 0xc0, !PT ;  /* 0x000000fe00007812 */ /* 0x000fc800078ec0ff */
[----:B---3--:R-:W-:-:S04]  /*00c0*/  LEA R0, R5, R0, 0x8 ;  /* 0x0000000005007211 */ /* 0x008fc800078e40ff */
[C---:B------:R-:W-:Y:S01]  /*00d0*/  ISETP.GE.AND P0, PT, R0.reuse, 0xc00, PT ;  /* 0x00000c000000780c */ /* 0x040fe20003f06270 */
[----:B------:R-:W-:-:S05]  /*00e0*/  IMAD.HI R4, R0, 0x2aaaaaab, RZ ;  /* 0x2aaaaaab00047827 */ /* 0x000fca00078e02ff */
[----:B------:R-:W-:-:S04]  /*00f0*/  SHF.R.U32.HI R5, RZ, 0x1f, R4 ;  /* 0x0000001fff057819 */ /* 0x000fc80000011604 */
[----:B------:R-:W-:-:S05]  /*0100*/  LEA.HI R5, R4, R5, RZ, 0x1b ;  /* 0x0000000504057211 */ /* 0x000fca00078fd8ff */
[----:B------:R-:W-:Y:S02]  /*0110*/  IMAD R12, R5, -0xc0, R0 ;  /* 0xffffff40050c7824 */ /* 0x000fe400078e0200 */
[----:B------:R-:W3:Y:S02]  /*0120*/  LDC.64 R4, c[0x0][0x210] ;  /* 0x00008400ff047b82 */ /* 0x000ee40000000a00 */
[----:B--2---:R-:W-:-:S05]  /*0130*/  IMAD.WIDE R2, R12, 0x4, R2 ;  /* 0x000000040c027825 */ /* 0x004fca00078e0202 */
[----:B------:R2:W3:Y:S01]  /*0140*/  @!P0 LDG.E.EL.64 R8, desc[UR4][R2.64] ;  /* 0x0000000402088981 */ /* 0x0004e2000c2e1b00 */
[----:B------:R-:W-:Y:S02]  /*0150*/  CS2R R10, SRZ ;  /* 0x00000000000a7805 */ /* 0x000fe4000001ff00 */
[----:B------:R-:W-:Y:S01]  /*0160*/  CS2R R6, SRZ ;  /* 0x0000000000067805 */ /* 0x000fe2000001ff00 */
[----:B----4-:R-:W-:-:S04]  /*0170*/  IMAD.WIDE R16, R12, 0x4, R16 ;  /* 0x000000040c107825 */ /* 0x010fc800078e0210 */
[C---:B-----5:R-:W-:Y:S01]  /*0180*/  IMAD.WIDE R18, R12.reuse, 0x4, R18 ;  /* 0x000000040c127825 */ /* 0x060fe200078e0212 */
[----:B------:R-:W4:Y:S01]  /*0190*/  @!P0 LDG.E.EL.64 R10, desc[UR4][R16.64] ;  /* 0x00000004100a8981 */ /* 0x000f22000c2e1b00 */
[----:B--2---:R-:W-:Y:S02]  /*01a0*/  CS2R R2, SRZ ;  /* 0x0000000000027805 */ /* 0x004fe4000001ff00 */
[----:B0-----:R-:W-:-:S04]  /*01b0*/  IMAD.WIDE R20, R12, 0x4, R20 ;  /* 0x000000040c147825 */ /* 0x001fc800078e0214 */
[----:B-1----:R-:W-:Y:S01]  /*01c0*/  IMAD.WIDE R22, R12, 0x4, R14 ;  /* 0x000000040c167825 */ /* 0x002fe200078e020e */
[----:B------:R0:W2:Y:S03]  /*01d0*/  @!P0 LDG.E.EL.64 R2, desc[UR4][R18.64] ;  /* 0x0000000412028981 */ /* 0x0000a6000c2e1b00 */
[----:B---3--:R-:W-:-:S05]  /*01e0*/  IMAD.WIDE R4, R0, 0x4, R4 ;  /* 0x0000000400047825 */ /* 0x008fca00078e0204 */
[----:B------:R-:W4:Y:S01]  /*01f0*/  @!P0 LDG.E.64 R6, desc[UR4][R4.64] ;  /* 0x0000000404068981 */ /* 0x000f22000c1e1b00 */
[----:B------:R-:W-:Y:S02]  /*0200*/  CS2R R12, SRZ ;  /* 0x00000000000c7805 */ /* 0x000fe4000001ff00 */
[----:B------:R-:W-:-:S04]  /*0210*/  CS2R R14, SRZ ;  /* 0x00000000000e7805 */ /* 0x000fc8000001ff00 */
[----:B------:R-:W3:Y:S04]  /*0220*/  @!P0 LDG.E.EL.64 R12, desc[UR4][R20.64] ;  /* 0x00000004140c8981 */ /* 0x000ee8000c2e1b00 */
[----:B------:R-:W3:Y:S01]  /*0230*/  @!P0 LDG.E.EL.64 R14, desc[UR4][R22.64] ;  /* 0x00000004160e8981 */ /* 0x000ee2000c2e1b00 */
[----:B0-----:R-:W-:Y:S01]  /*0240*/  HFMA2.MMA R18, -RZ, RZ, 1.625, 0 ;  /* 0x3e800000ff127435 */ /* 0x001fe200000001ff */
[----:B------:R-:W-:Y:S01]  /*0250*/  FADD R8, R8, 9.9999997473787516356e-06 ;  /* 0x3727c5ac08087421 */ /* 0x000fe20000000000 */
[----:B------:R-:W-:-:S03]  /*0260*/  FADD R9, R9, 9.9999997473787516356e-06 ;  /* 0x3727c5ac09097421 */ /* 0x000fc60000000000 */
[----:B------:R-:W0:Y:S08]  /*0270*/  MUFU.SQRT R16, R8 ;  /* 0x0000000800107308 */ /* 0x000e300000002000 */
[----:B------:R1:W5:Y:S01]  /*0280*/  MUFU.SQRT R17, R9 ;  /* 0x0000000900117308 */ /* 0x0003620000002000 */
[C---:B0-----:R-:W-:Y:S02]  /*0290*/  FSETP.GT.AND P1, PT, R16.reuse, 8.50705917302346158658e+37, PT ;  /* 0x7e8000001000780b */ /* 0x041fe40003f24000 */
[----:B------:R-:W-:Y:S01]  /*02a0*/  FSETP.GEU.AND P3, PT, R16, 1.175494350822287508e-38, PT ;  /* 0x008000001000780b */ /* 0x000fe20003f6e000 */
[----:B-1----:R-:W0:Y:S01]  /*02b0*/  LDC.64 R8, c[0x0][0x240] ;  /* 0x00009000ff087b82 */ /* 0x002e220000000a00 */
[----:B-----5:R-:W-:-:S02]  /*02c0*/  FSETP.GT.AND P2, PT, R17, 8.50705917302346158658e+37, PT ;  /* 0x7e8000001100780b */ /* 0x020fc40003f44000 */
[----:B------:R-:W-:-:S07]  /*02d0*/  FSETP.GEU.AND P4, PT, R17, 1.175494350822287508e-38, PT ;  /* 0x008000001100780b */ /* 0x000fce0003f8e000 */
[----:B------:R-:W-:-:S04]  /*02e0*/  @P1 FMUL R16, R16, 0.25 ;  /* 0x3e80000010101820 */ /* 0x000fc80000400000 */
[----:B------:R-:W-:Y:S01]  /*02f0*/  @!P3 FMUL R16, R16, 16777216 ;  /* 0x4b8000001010b820 */ /* 0x000fe20000400000 */
[----:B------:R-:W-:-:S04]  /*0300*/  @P2 FMUL R17, R17, 0.25 ;  /* 0x3e80000011112820 */ /* 0x000fc80000400000 */
[----:B------:R-:W-:Y:S01]  /*0310*/  @!P4 FMUL R17, R17, 16777216 ;  /* 0x4b8000001111c820 */ /* 0x000fe20000400000 */
[----:B------:R-:W1:Y:S01]  /*0320*/  MUFU.RCP R16, R16 ;  /* 0x0000001000107308 */ /* 0x000e620000001000 */
[----:B------:R-:W-:-:S07]  /*0330*/  FSEL R19, R18, 1, P1 ;  /* 0x3f80000012137808 */ /* 0x000fce0000800000 */
[----:B------:R-:W5:Y:S01]  /*0340*/  MUFU.RCP R17, R17 ;  /* 0x0000001100117308 */ /* 0x000f620000001000 */
[----:B------:R-:W-:Y:S01]  /*0350*/  FSEL R18, R18, 1, P2 ;  /* 0x3f80000012127808 */ /* 0x000fe20001000000 */
[----:B------:R-:W-:Y:S01]  /*0360*/  @!P3 FMUL R19, R19, 16777216 ;  /* 0x4b8000001313b820 */ /* 0x000fe20000400000 */
[----:B----4-:R-:W-:Y:S01]  /*0370*/  FADD R6, R10, R6 ;  /* 0x000000060a067221 */ /* 0x010fe20000000000 */
[----:B------:R-:W-:Y:S02]  /*0380*/  FADD R7, R11, R7 ;  /* 0x000000070b077221 */ /* 0x000fe40000000000 */
[----:B------:R-:W-:Y:S01]  /*0390*/  @!P4 FMUL R18, R18, 16777216 ;  /* 0x4b8000001212c820 */ /* 0x000fe20000400000 */
[----:B-1----:R-:W-:Y:S01]  /*03a0*/  FMUL R19, R16, R19 ;  /* 0x0000001310137220 */ /* 0x002fe20000400000 */
[----:B--2---:R-:W-:Y:S01]  /*03b0*/  FADD R2, R6, -R2 ;  /* 0x8000000206027221 */ /* 0x004fe20000000000 */
[----:B------:R-:W-:Y:S01]  /*03c0*/  FADD R3, R7, -R3 ;  /* 0x8000000307037221 */ /* 0x000fe20000000000 */
[----:B-----5:R-:W-:-:S02]  /*03d0*/  FMUL R18, R17, R18 ;  /* 0x0000001211127220 */ /* 0x020fc40000400000 */
[----:B------:R-:W-:Y:S02]  /*03e0*/  FMUL R19, R2, R19 ;  /* 0x0000001302137220 */ /* 0x000fe40000400000 */
[----:B------:R-:W-:Y:S02]  /*03f0*/  FMUL R18, R3, R18 ;  /* 0x0000001203127220 */ /* 0x000fe40000400000 */
[----:B---3--:R-:W-:Y:S02]  /*0400*/  FFMA R12, R19, R12, R14 ;  /* 0x0000000c130c7223 */ /* 0x008fe4000000000e */
[----:B------:R-:W-:Y:S01]  /*0410*/  FFMA R13, R18, R13, R15 ;  /* 0x0000000d120d7223 */ /* 0x000fe2000000000f */
[----:B------:R1:W-:Y:S02]  /*0420*/  @!P0 STG.E.64 desc[UR4][R4.64], R6 ;  /* 0x0000000604008986 */ /* 0x0003e4000c101b04 */
[----:B------:R-:W-:Y:S02]  /*0430*/  FSETP.GEU.AND P1, PT, R12, RZ, PT ;  /* 0x000000ff0c00720b */ /* 0x000fe40003f2e000 */
[----:B------:R-:W-:Y:S01]  /*0440*/  FSETP.GEU.AND P2, PT, R13, RZ, PT ;  /* 0x000000ff0d00720b */ /* 0x000fe20003f4e000 */
[----:B0-----:R-:W-:Y:S01]  /*0450*/  IMAD.WIDE R8, R0, 0x4, R8 ;  /* 0x0000000400087825 */ /* 0x001fe200078e0208 */
[----:B------:R-:W-:-:S02]  /*0460*/  FSEL R12, R12, RZ, P1 ;  /* 0x000000ff0c0c7208 */ /* 0x000fc40000800000 */
[----:B------:R-:W-:Y:S01]  /*0470*/  FSEL R13, R13, RZ, P2 ;  /* 0x000000ff0d0d7208 */ /* 0x000fe20001000000 */
[----:B------:R-:W-:Y:S08]  /*0480*/  @P0 EXIT ;  /* 0x000000000000094d */ /* 0x000ff00003800000 */
[----:B------:R-:W-:Y:S01]  /*0490*/  STG.E.64 desc[UR4][R8.64], R12 ;  /* 0x0000000c08007986 */ /* 0x000fe2000c101b04 */
[----:B------:R-:W-:Y:S05]  /*04a0*/  EXIT ;  /* 0x000000000000794d */ /* 0x000fea0003800000 */
.L_x_0:
[----:B------:R-:W-:-:S00]  /*04b0*/  BRA `(.L_x_0) ;  /* 0xfffffffc00fc7947 */ /* 0x000fc0000383ffff */
[----:B------:R-:W-:-:S00]  /*04c0*/  NOP ;  /* 0x0000000000007918 */ /* 0x000fc00000000000 */
        /* <DEDUP_REMOVED lines=11> */
.L_x_1:


//--------------------- .nv.global.init           --------------------------
	.section	.nv.global.init,"aw",@progbits
.nv.global.init:
	.type		_$_str,@object
	.size		_$_str,(_$_str_$_2 - _$_str)
_$_str:
        /*0000*/ 	.byte	0x5f, 0x5f, 0x43, 0x55, 0x44, 0x41, 0x5f, 0x46, 0x54, 0x5a, 0x00
	.type		_$_str_$_2,@object
	.size		_$_str_$_2,(.L_1 - _$_str_$_2)
_$_str_$_2:
        /*000b*/ 	.byte	0x5f, 0x5f, 0x43, 0x55, 0x44, 0x41, 0x5f, 0x50, 0x52, 0x45, 0x43, 0x5f, 0x53, 0x51, 0x52, 0x54
        /*001b*/ 	.byte	0x00
.L_1:


//--------------------- .nv.constant0.triton_poi_fused__native_batch_norm_legit_no_training_convolution_relu_62 --------------------------
	.section	.nv.constant0.triton_poi_fused__native_batch_norm_legit_no_training_convolution_relu_62,"a",@progbits
	.sectionflags	@""
	.align	4
.nv.constant0.triton_poi_fused__native_batch_norm_legit_no_training_convolution_relu_62:
	.zero		588
